	.headerflags	@"EF_CUDA_TEXMODE_UNIFIED EF_CUDA_64BIT_ADDRESS EF_CUDA_SM86 EF_CUDA_VIRTUAL_SM(EF_CUDA_SM86)"
	.elftype	@"ET_EXEC"


//--------------------- .nv.info                  --------------------------
	.section	.nv.info,"",@"SHT_CUDA_INFO"
	.align	4


	//----- nvinfo : EIATTR_REGCOUNT
	.align		4
        /*0000*/ 	.byte	0x04, 0x2f
        /*0002*/ 	.short	(.L_1 - .L_0)
	.align		4
.L_0:
        /*0004*/ 	.word	index@(triton_poi_fused_cat_7)
        /*0008*/ 	.word	0x00000012


	//----- nvinfo : EIATTR_MIN_STACK_SIZE
	.align		4
.L_1:
        /*000c*/ 	.byte	0x04, 0x12
        /*000e*/ 	.short	(.L_3 - .L_2)
	.align		4
.L_2:
        /*0010*/ 	.word	index@(triton_poi_fused_cat_7)
        /*0014*/ 	.word	0x00000000


	//----- nvinfo : EIATTR_FRAME_SIZE
	.align		4
.L_3:
        /*0018*/ 	.byte	0x04, 0x11
        /*001a*/ 	.short	(.L_5 - .L_4)
	.align		4
.L_4:
        /*001c*/ 	.word	index@(triton_poi_fused_cat_7)
        /*0020*/ 	.word	0x00000000


	//----- nvinfo : EIATTR_MIN_STACK_SIZE
	.align		4
.L_5:
        /*0024*/ 	.byte	0x04, 0x12
        /*0026*/ 	.short	(.L_7 - .L_6)
	.align		4
.L_6:
        /*0028*/ 	.word	index@(triton_poi_fused_cat_7)
        /*002c*/ 	.word	0x00000000
.L_7:


//--------------------- .nv.info.triton_poi_fused_cat_7 --------------------------
	.section	.nv.info.triton_poi_fused_cat_7,"",@"SHT_CUDA_INFO"
	.sectionflags	@""
	.align	4


	//----- nvinfo : EIATTR_CUDA_API_VERSION
	.align		4
        /*0000*/ 	.byte	0x04, 0x37
        /*0002*/ 	.short	(.L_9 - .L_8)
.L_8:
        /*0004*/ 	.word	0x0000007c


	//----- nvinfo : EIATTR_SW2861232_WAR
	.align		4
.L_9:
        /*0008*/ 	.byte	0x01, 0x35
	.zero		2


	//----- nvinfo : EIATTR_PARAM_CBANK
	.align		4
        /*000c*/ 	.byte	0x04, 0x0a
        /*000e*/ 	.short	(.L_11 - .L_10)
	.align		4
.L_10:
        /*0010*/ 	.word	index@(.nv.constant0.triton_poi_fused_cat_7)
        /*0014*/ 	.short	0x0160
        /*0016*/ 	.short	0x0018


	//----- nvinfo : EIATTR_CBANK_PARAM_SIZE
	.align		4
.L_11:
        /*0018*/ 	.byte	0x03, 0x19
        /*001a*/ 	.short	0x0018


	//----- nvinfo : EIATTR_KPARAM_INFO
	.align		4
        /*001c*/ 	.byte	0x04, 0x17
        /*001e*/ 	.short	(.L_13 - .L_12)
.L_12:
        /*0020*/ 	.word	0x00000000
        /*0024*/ 	.short	0x0002
        /*0026*/ 	.short	0x0010
        /*0028*/ 	.byte	0x00, 0xf4, 0x21, 0x00


	//----- nvinfo : EIATTR_KPARAM_INFO
	.align		4
.L_13:
        /*002c*/ 	.byte	0x04, 0x17
        /*002e*/ 	.short	(.L_15 - .L_14)
.L_14:
        /*0030*/ 	.word	0x00000000
        /*0034*/ 	.short	0x0001
        /*0036*/ 	.short	0x0008
        /*0038*/ 	.byte	0x00, 0xf0, 0x11, 0x00


	//----- nvinfo : EIATTR_KPARAM_INFO
	.align		4
.L_15:
        /*003c*/ 	.byte	0x04, 0x17
        /*003e*/ 	.short	(.L_17 - .L_16)
.L_16:
        /*0040*/ 	.word	0x00000000
        /*0044*/ 	.short	0x0000
        /*0046*/ 	.short	0x0000
        /*0048*/ 	.byte	0x00, 0xf4, 0x21, 0x00


	//----- nvinfo : EIATTR_MAXREG_COUNT
	.align		4
.L_17:
        /*004c*/ 	.byte	0x03, 0x1b
        /*004e*/ 	.short	0x00ff


	//----- nvinfo : EIATTR_EXIT_INSTR_OFFSETS
	.align		4
        /*0050*/ 	.byte	0x04, 0x1c
        /*0052*/ 	.short	(.L_19 - .L_18)


	//   ....[0]....
.L_18:
        /*0054*/ 	.word	0x000004e0


	//   ....[1]....
        /*0058*/ 	.word	0x00000510


	//----- nvinfo : EIATTR_REQNTID
	.align		4
.L_19:
        /*005c*/ 	.byte	0x04, 0x10
        /*005e*/ 	.short	(.L_21 - .L_20)
.L_20:
        /*0060*/ 	.word	0x00000080
        /*0064*/ 	.word	0x00000001
        /*0068*/ 	.word	0x00000001
.L_21:


//--------------------- .nv.callgraph             --------------------------
	.section	.nv.callgraph,"",@"SHT_CUDA_CALLGRAPH"
	.align	4
	.sectionentsize	8
	.align		4
        /*0000*/ 	.word	0x00000000
	.align		4
        /*0004*/ 	.word	0xffffffff
	.align		4
        /*0008*/ 	.word	0x00000000
	.align		4
        /*000c*/ 	.word	0xfffffffe
	.align		4
        /*0010*/ 	.word	0x00000000
	.align		4
        /*0014*/ 	.word	0xfffffffd
	.align		4
        /*0018*/ 	.word	0x00000000
	.align		4
        /*001c*/ 	.word	0xfffffffc


//--------------------- .nv.rel.action            --------------------------
	.section	.nv.rel.action,"",@"SHT_CUDA_RELOCINFO"
	.align	8
	.sectionentsize	8
        /*0000*/ 	.byte	0x73, 0x00, 0x00, 0x00, 0x00, 0x00, 0x00, 0x00, 0x00, 0x00, 0x00, 0x11, 0x25, 0x00, 0x05, 0x36


//--------------------- .nv.constant0.triton_poi_fused_cat_7 --------------------------
	.section	.nv.constant0.triton_poi_fused_cat_7,"a",@progbits
	.sectionflags	@""
	.align	4
.nv.constant0.triton_poi_fused_cat_7:
	.zero		376


//--------------------- .text.triton_poi_fused_cat_7 --------------------------
	.section	.text.triton_poi_fused_cat_7,"ax",@progbits
	.sectioninfo	@"SHI_REGISTERS=18"
	.align	128
        .global         triton_poi_fused_cat_7
        .type           triton_poi_fused_cat_7,@function
        .size           triton_poi_fused_cat_7,(.L_x_1 - triton_poi_fused_cat_7)
        .other          triton_poi_fused_cat_7,@"STO_CUDA_ENTRY STV_DEFAULT"
triton_poi_fused_cat_7:
.text.triton_poi_fused_cat_7:
[----:B------:R-:W-:Y:S02]  /*0000*/  IMAD.MOV.U32 R1, RZ, RZ, c[0x0][0x28] ;  /* 0x00000a00ff017624 */ /* 0x000fe400078e00ff */
[----:B------:R-:W0:Y:S04]  /*0010*/  S2R R0, SR_TID.X ;  /* 0x0000000000007919 */ /* 0x000e280000002100 */
[----:B------:R-:W1:Y:S01]  /*0020*/  S2R R3, SR_CTAID.X ;  /* 0x0000000000037919 */ /* 0x000e620000002500 */
[----:B0-----:R-:W-:-:S05]  /*0030*/  IMAD.SHL.U32 R0, R0, 0x2, RZ ;  /* 0x0000000200007824 */ /* 0x001fca00078e00ff */
[----:B------:R-:W-:-:S05]  /*0040*/  LOP3.LUT R0, R0, 0xfe, RZ, 0xc0, !PT ;  /* 0x000000fe00007812 */ /* 0x000fca00078ec0ff */
[----:B-1----:R-:W-:-:S04]  /*0050*/  IMAD R0, R3, 0x100, R0 ;  /* 0x0000010003007824 */ /* 0x002fc800078e0200 */
[C---:B------:R-:W-:Y:S01]  /*0060*/  IMAD.HI R5, R0.reuse, 0x55555556, RZ ;  /* 0x5555555600057827 */ /* 0x040fe200078e02ff */
[C---:B------:R-:W-:Y:S02]  /*0070*/  IADD3 R4, R0.reuse, 0x1, RZ ;  /* 0x0000000100047810 */ /* 0x040fe40007ffe0ff */
[----:B------:R-:W-:Y:S02]  /*0080*/  ISETP.GE.AND P6, PT, R0, 0x6600, PT ;  /* 0x000066000000780c */ /* 0x000fe40003fc6270 */
[----:B------:R-:W-:Y:S01]  /*0090*/  LEA.HI R5, R5, R5, RZ, 0x1 ;  /* 0x0000000505057211 */ /* 0x000fe200078f08ff */
[----:B------:R-:W-:-:S04]  /*00a0*/  IMAD.HI R7, R4, 0x55555556, RZ ;  /* 0x5555555604077827 */ /* 0x000fc800078e02ff */
[----:B------:R-:W-:Y:S01]  /*00b0*/  IMAD.HI R2, R5, 0x78787879, RZ ;  /* 0x7878787905027827 */ /* 0x000fe200078e02ff */
[----:B------:R-:W-:-:S04]  /*00c0*/  LEA.HI R7, R7, R7, RZ, 0x1 ;  /* 0x0000000707077211 */ /* 0x000fc800078f08ff */
[----:B------:R-:W-:Y:S01]  /*00d0*/  SHF.R.U32.HI R3, RZ, 0x1f, R2 ;  /* 0x0000001fff037819 */ /* 0x000fe20000011602 */
[----:B------:R-:W-:-:S03]  /*00e0*/  IMAD.HI R8, R7, 0x78787879, RZ ;  /* 0x7878787907087827 */ /* 0x000fc600078e02ff */
[----:B------:R-:W-:Y:S01]  /*00f0*/  LEA.HI.SX32 R6, R2, R3, 0x15 ;  /* 0x0000000302067211 */ /* 0x000fe200078faaff */
[----:B------:R-:W-:Y:S01]  /*0100*/  IMAD R4, R7, -0x3, R4 ;  /* 0xfffffffd07047824 */ /* 0x000fe200078e0204 */
[----:B------:R-:W-:-:S03]  /*0110*/  SHF.R.U32.HI R3, RZ, 0x1f, R8 ;  /* 0x0000001fff037819 */ /* 0x000fc60000011608 */
[----:B------:R-:W-:Y:S01]  /*0120*/  IMAD R6, R6, -0x1100, R5 ;  /* 0xffffef0006067824 */ /* 0x000fe200078e0205 */
[----:B------:R-:W-:Y:S01]  /*0130*/  LEA.HI.SX32 R8, R8, R3, 0x15 ;  /* 0x0000000308087211 */ /* 0x000fe200078faaff */
[----:B------:R-:W-:Y:S01]  /*0140*/  IMAD R5, R5, -0x3, R0 ;  /* 0xfffffffd05057824 */ /* 0x000fe200078e0200 */
[----:B------:R-:W-:Y:S02]  /*0150*/  ISETP.NE.AND P2, PT, R4, 0x2, PT ;  /* 0x000000020400780c */ /* 0x000fe40003f45270 */
[----:B------:R-:W-:Y:S01]  /*0160*/  IADD3 R2, R6, -0x100, RZ ;  /* 0xffffff0006027810 */ /* 0x000fe20007ffe0ff */
[----:B------:R-:W-:Y:S01]  /*0170*/  IMAD R8, R8, -0x1100, R7 ;  /* 0xffffef0008087824 */ /* 0x000fe200078e0207 */
[----:B------:R-:W-:Y:S02]  /*0180*/  ISETP.NE.AND P3, PT, R5, 0x2, PT ;  /* 0x000000020500780c */ /* 0x000fe40003f65270 */
[----:B------:R-:W-:Y:S02]  /*0190*/  PRMT R9, R2, 0x9910, RZ ;  /* 0x0000991002097816 */ /* 0x000fe400000000ff */
[----:B------:R-:W-:-:S02]  /*01a0*/  IADD3 R3, R8, -0x100, RZ ;  /* 0xffffff0008037810 */ /* 0x000fc40007ffe0ff */
[----:B------:R-:W-:Y:S02]  /*01b0*/  SHF.R.S32.HI R9, RZ, 0xf, R9 ;  /* 0x0000000fff097819 */ /* 0x000fe40000011409 */
[----:B------:R-:W-:Y:S02]  /*01c0*/  PRMT R10, R3, 0x9910, RZ ;  /* 0x00009910030a7816 */ /* 0x000fe400000000ff */
[----:B------:R-:W-:Y:S02]  /*01d0*/  LOP3.LUT R11, R9, 0xffff, RZ, 0xc0, !PT ;  /* 0x0000ffff090b7812 */ /* 0x000fe400078ec0ff */
[----:B------:R-:W-:Y:S02]  /*01e0*/  SHF.R.S32.HI R9, RZ, 0xf, R10 ;  /* 0x0000000fff097819 */ /* 0x000fe4000001140a */
[----:B------:R-:W-:Y:S02]  /*01f0*/  LEA.HI R11, R11, R2, RZ, 0x16 ;  /* 0x000000020b0b7211 */ /* 0x000fe400078fb0ff */
[----:B------:R-:W-:-:S02]  /*0200*/  LOP3.LUT R12, R9, 0xffff, RZ, 0xc0, !PT ;  /* 0x0000ffff090c7812 */ /* 0x000fc400078ec0ff */
[----:B------:R-:W-:Y:S02]  /*0210*/  LOP3.LUT R10, R11, 0xffff, RZ, 0xc0, !PT ;  /* 0x0000ffff0b0a7812 */ /* 0x000fe400078ec0ff */
[----:B------:R-:W-:Y:S02]  /*0220*/  LEA.HI R12, R12, R3, RZ, 0x16 ;  /* 0x000000030c0c7211 */ /* 0x000fe400078fb0ff */
[----:B------:R-:W-:Y:S02]  /*0230*/  SHF.R.U32.HI R10, RZ, 0x6, R10 ;  /* 0x00000006ff0a7819 */ /* 0x000fe4000001160a */
[----:B------:R-:W-:Y:S02]  /*0240*/  LOP3.LUT R9, R12, 0xffff, RZ, 0xc0, !PT ;  /* 0x0000ffff0c097812 */ /* 0x000fe400078ec0ff */
[----:B------:R-:W-:Y:S02]  /*0250*/  PRMT R14, R10, 0x8880, RZ ;  /* 0x000088800a0e7816 */ /* 0x000fe400000000ff */
[----:B------:R-:W-:-:S02]  /*0260*/  SHF.R.U32.HI R9, RZ, 0x6, R9 ;  /* 0x00000006ff097819 */ /* 0x000fc40000011609 */
[----:B------:R-:W-:Y:S02]  /*0270*/  LOP3.LUT R13, R11, 0xffc0, RZ, 0xc0, !PT ;  /* 0x0000ffc00b0d7812 */ /* 0x000fe400078ec0ff */
[----:B------:R-:W-:Y:S02]  /*0280*/  PRMT R11, R14, 0x7710, RZ ;  /* 0x000077100e0b7816 */ /* 0x000fe400000000ff */
[----:B------:R-:W-:Y:S01]  /*0290*/  PRMT R14, R9, 0x8880, RZ ;  /* 0x00008880090e7816 */ /* 0x000fe200000000ff */
[----:B------:R-:W-:Y:S01]  /*02a0*/  IMAD.MOV R15, RZ, RZ, -R13 ;  /* 0x000000ffff0f7224 */ /* 0x000fe200078e0a0d */
[----:B------:R-:W-:Y:S02]  /*02b0*/  LOP3.LUT R12, R12, 0xffc0, RZ, 0xc0, !PT ;  /* 0x0000ffc00c0c7812 */ /* 0x000fe400078ec0ff */
[----:B------:R-:W-:Y:S02]  /*02c0*/  PRMT R13, R14, 0x7710, RZ ;  /* 0x000077100e0d7816 */ /* 0x000fe400000000ff */
[----:B------:R-:W-:Y:S01]  /*02d0*/  SHF.R.U32.HI R11, RZ, 0x9, R11 ;  /* 0x00000009ff0b7819 */ /* 0x000fe2000001160b */
[----:B------:R-:W-:Y:S01]  /*02e0*/  IMAD.MOV R14, RZ, RZ, -R12 ;  /* 0x000000ffff0e7224 */ /* 0x000fe200078e0a0c */
[----:B------:R-:W-:-:S02]  /*02f0*/  SHF.R.U32.HI R13, RZ, 0x9, R13 ;  /* 0x00000009ff0d7819 */ /* 0x000fc4000001160d */
[----:B------:R-:W-:Y:S02]  /*0300*/  LOP3.LUT R11, R11, 0x3f, RZ, 0xc0, !PT ;  /* 0x0000003f0b0b7812 */ /* 0x000fe400078ec0ff */
[----:B------:R-:W-:Y:S02]  /*0310*/  LOP3.LUT R12, R13, 0x3f, RZ, 0xc0, !PT ;  /* 0x0000003f0d0c7812 */ /* 0x000fe400078ec0ff */
[----:B------:R-:W-:Y:S01]  /*0320*/  PRMT R15, R15, 0x7710, RZ ;  /* 0x000077100f0f7816 */ /* 0x000fe200000000ff */
[----:B------:R-:W-:Y:S01]  /*0330*/  IMAD.IADD R11, R10, 0x1, R11 ;  /* 0x000000010a0b7824 */ /* 0x000fe200078e020b */
[----:B------:R-:W-:Y:S01]  /*0340*/  PRMT R14, R14, 0x7710, RZ ;  /* 0x000077100e0e7816 */ /* 0x000fe200000000ff */
[----:B------:R-:W-:Y:S01]  /*0350*/  IMAD.IADD R12, R9, 0x1, R12 ;  /* 0x00000001090c7824 */ /* 0x000fe200078e020c */
[----:B------:R-:W-:Y:S01]  /*0360*/  ISETP.GE.AND P0, PT, R6, 0x100, PT ;  /* 0x000001000600780c */ /* 0x000fe20003f06270 */
[----:B------:R-:W-:Y:S01]  /*0370*/  IMAD.IADD R2, R2, 0x1, R15 ;  /* 0x0000000102027824 */ /* 0x000fe200078e020f */
[----:B------:R-:W-:Y:S01]  /*0380*/  LOP3.LUT R11, R11, 0xc0, RZ, 0xc0, !PT ;  /* 0x000000c00b0b7812 */ /* 0x000fe200078ec0ff */
[----:B------:R-:W-:Y:S01]  /*0390*/  IMAD.IADD R3, R3, 0x1, R14 ;  /* 0x0000000103037824 */ /* 0x000fe200078e020e */
[----:B------:R-:W-:-:S02]  /*03a0*/  LOP3.LUT R12, R12, 0xc0, RZ, 0xc0, !PT ;  /* 0x000000c00c0c7812 */ /* 0x000fc400078ec0ff */
[----:B------:R-:W-:Y:S01]  /*03b0*/  ISETP.GE.AND P1, PT, R8, 0x100, PT ;  /* 0x000001000800780c */ /* 0x000fe20003f26270 */
[----:B------:R-:W-:Y:S01]  /*03c0*/  IMAD.MOV R11, RZ, RZ, -R11 ;  /* 0x000000ffff0b7224 */ /* 0x000fe200078e0a0b */
[----:B------:R-:W-:Y:S01]  /*03d0*/  I2F.S16 R2, R2 ;  /* 0x0000000200027306 */ /* 0x000fe20000101400 */
[----:B------:R-:W-:Y:S01]  /*03e0*/  IMAD.MOV R12, RZ, RZ, -R12 ;  /* 0x000000ffff0c7224 */ /* 0x000fe200078e0a0c */
[----:B------:R-:W-:Y:S01]  /*03f0*/  ISETP.NE.AND P5, PT, R5, 0x1, PT ;  /* 0x000000010500780c */ /* 0x000fe20003fa5270 */
[----:B------:R-:W-:Y:S01]  /*0400*/  IMAD.MOV.U32 R5, RZ, RZ, 0x4 ;  /* 0x00000004ff057424 */ /* 0x000fe200078e00ff */
[----:B------:R-:W-:Y:S02]  /*0410*/  PRMT R11, R11, 0x7710, RZ ;  /* 0x000077100b0b7816 */ /* 0x000fe400000000ff */
[----:B------:R-:W-:Y:S02]  /*0420*/  PRMT R12, R12, 0x7710, RZ ;  /* 0x000077100c0c7816 */ /* 0x000fe400000000ff */
[----:B------:R-:W-:Y:S01]  /*0430*/  I2F.S16 R3, R3 ;  /* 0x0000000300037306 */ /* 0x000fe20000101400 */
[----:B------:R-:W-:Y:S01]  /*0440*/  IMAD.IADD R10, R10, 0x1, R11 ;  /* 0x000000010a0a7824 */ /* 0x000fe200078e020b */
[----:B------:R-:W-:Y:S01]  /*0450*/  ISETP.NE.AND P4, PT, R4, 0x1, PT ;  /* 0x000000010400780c */ /* 0x000fe20003f85270 */
[----:B------:R-:W-:-:S02]  /*0460*/  IMAD.IADD R9, R9, 0x1, R12 ;  /* 0x0000000109097824 */ /* 0x000fc400078e020c */
[----:B------:R-:W-:-:S03]  /*0470*/  IMAD.WIDE R4, R0, R5, c[0x0][0x160] ;  /* 0x0000580000047625 */ /* 0x000fc600078e0205 */
[----:B------:R-:W0:Y:S08]  /*0480*/  I2F.S8 R10, R10 ;  /* 0x0000000a000a7306 */ /* 0x000e300000001400 */
[----:B------:R-:W1:Y:S01]  /*0490*/  I2F.S8 R9, R9 ;  /* 0x0000000900097306 */ /* 0x000e620000001400 */
[----:B0-----:R-:W-:Y:S02]  /*04a0*/  @P3 FSEL R2, R10, RZ, !P5 ;  /* 0x000000ff0a023208 */ /* 0x001fe40006800000 */
[----:B------:R-:W-:-:S02]  /*04b0*/  @!P0 I2FP.F32.S32 R2, R6 ;  /* 0x0000000600028245 */ /* 0x000fc40000201400 */
[----:B-1----:R-:W-:Y:S02]  /*04c0*/  @P2 FSEL R3, R9, RZ, !P4 ;  /* 0x000000ff09032208 */ /* 0x002fe40006000000 */
[----:B------:R-:W-:Y:S01]  /*04d0*/  @!P1 I2FP.F32.S32 R3, R8 ;  /* 0x0000000800039245 */ /* 0x000fe20000201400 */
[----:B------:R-:W-:Y:S06]  /*04e0*/  @P6 EXIT ;  /* 0x000000000000694d */ /* 0x000fec0003800000 */
[----:B------:R-:W-:Y:S02]  /*04f0*/  ULDC.64 UR4, c[0x0][0x118] ;  /* 0x0000460000047ab9 */ /* 0x000fe40000000a00 */
[----:B------:R-:W-:Y:S01]  /*0500*/  STG.E.64 [R4.64], R2 ;  /* 0x0000000204007986 */ /* 0x000fe2000c101b04 */
[----:B------:R-:W-:Y:S05]  /*0510*/  EXIT ;  /* 0x000000000000794d */ /* 0x000fea0003800000 */
.L_x_0:
[----:B------:R-:W-:-:S00]  /*0520*/  BRA `(.L_x_0) ;  /* 0xfffffff000007947 */ /* 0x000fc0000383ffff */
[----:B------:R-:W-:-:S00]  /*0530*/  NOP ;  /* 0x0000000000007918 */ /* 0x000fc00000000000 */
        /* <DEDUP_REMOVED lines=12> */
.L_x_1:
